//
// Generated by NVIDIA NVVM Compiler
//
// Compiler Build ID: CL-36424714
// Cuda compilation tools, release 13.0, V13.0.88
// Based on NVVM 20.0.0
//

.version 9.0
.target sm_100
.address_size 64

	// .globl	_Z4sortPji

.visible .entry _Z4sortPji(
	.param .u64 .ptr .align 1 _Z4sortPji_param_0,
	.param .u32 _Z4sortPji_param_1
)
{


	ret;

}


// ===== COMPILED SASS (sm_100) =====

	.target	sm_100

	.elftype	@"ET_EXEC"


//--------------------- .note.nv.tkinfo           --------------------------
	.section	.note.nv.tkinfo,"",@"SHT_NOTE"
	.sectionflags	@"SHF_NOTE_NV_TKINFO"
	.tkinfo
        /*0018*/ 	.word	0x00000002
        /*0030*/ 	.string	""
        /*0030*/ 	.string	"ptxas"
        /*0030*/ 	.string	"Cuda compilation tools, release 13.0, V13.0.88"
        /*0030*/ 	.string	"Build cuda_13.0.r13.0/compiler.36424714_0"
        /*0030*/ 	.string	"-arch sm_100 -m 64 "



//--------------------- .note.nv.cuinfo           --------------------------
	.section	.note.nv.cuinfo,"",@"SHT_NOTE"
	.sectionflags	@"SHF_NOTE_NV_CUINFO"
        /*0018*/ 	.short	0x0002
        /*001a*/ 	.short	0x0064
        /*001c*/ 	.short	0x0082
	.zero		2


//--------------------- .nv.info                  --------------------------
	.section	.nv.info,"",@"SHT_CUDA_INFO"
	.align	4


	//----- nvinfo : EIATTR_REGCOUNT
	.align		4
        /*0000*/ 	.byte	0x04, 0x2f
        /*0002*/ 	.short	(.L_1 - .L_0)
	.align		4
.L_0:
        /*0004*/ 	.word	index@(_Z4sortPji)
        /*0008*/ 	.word	0x00000004


	//----- nvinfo : EIATTR_FRAME_SIZE
	.align		4
.L_1:
        /*000c*/ 	.byte	0x04, 0x11
        /*000e*/ 	.short	(.L_3 - .L_2)
	.align		4
.L_2:
        /*0010*/ 	.word	index@(_Z4sortPji)
        /*0014*/ 	.word	0x00000000


	//----- nvinfo : EIATTR_MIN_STACK_SIZE
	.align		4
.L_3:
        /*0018*/ 	.byte	0x04, 0x12
        /*001a*/ 	.short	(.L_5 - .L_4)
	.align		4
.L_4:
        /*001c*/ 	.word	index@(_Z4sortPji)
        /*0020*/ 	.word	0x00000000
.L_5:


//--------------------- .nv.compat                --------------------------
	.section	.nv.compat,"",@"SHT_CUDA_COMPAT_INFO"
	.align	4
        /*0000*/ 	.byte	0x02, 0x09, 0x00, 0x00, 0x02, 0x02, 0x01, 0x00, 0x02, 0x05, 0x05, 0x00, 0x03, 0x07, 0x01, 0x01
        /*0010*/ 	.byte	0x02, 0x03, 0x00, 0x00, 0x02, 0x06, 0x01, 0x00, 0x04, 0x0b, 0x08, 0x00, 0x09, 0x00, 0x00, 0x00
        /*0020*/ 	.byte	0x00, 0x00, 0x00, 0x00


//--------------------- .nv.info._Z4sortPji       --------------------------
	.section	.nv.info._Z4sortPji,"",@"SHT_CUDA_INFO"
	.sectionflags	@""
	.align	4


	//----- nvinfo : EIATTR_CUDA_API_VERSION
	.align		4
        /*0000*/ 	.byte	0x04, 0x37
        /*0002*/ 	.short	(.L_7 - .L_6)
.L_6:
        /*0004*/ 	.word	0x00000082


	//----- nvinfo : EIATTR_KPARAM_INFO
	.align		4
.L_7:
        /*0008*/ 	.byte	0x04, 0x17
        /*000a*/ 	.short	(.L_9 - .L_8)
.L_8:
        /*000c*/ 	.word	0x00000000
        /*0010*/ 	.short	0x0001
        /*0012*/ 	.short	0x0008
        /*0014*/ 	.byte	0x00, 0xf0, 0x11, 0x00


	//----- nvinfo : EIATTR_KPARAM_INFO
	.align		4
.L_9:
        /*0018*/ 	.byte	0x04, 0x17
        /*001a*/ 	.short	(.L_11 - .L_10)
.L_10:
        /*001c*/ 	.word	0x00000000
        /*0020*/ 	.short	0x0000
        /*0022*/ 	.short	0x0000
        /*0024*/ 	.byte	0x00, 0xf5, 0x21, 0x00


	//----- nvinfo : EIATTR_SPARSE_MMA_MASK
	.align		4
.L_11:
        /*0028*/ 	.byte	0x03, 0x50
        /*002a*/ 	.short	0x0000


	//----- nvinfo : EIATTR_MAXREG_COUNT
	.align		4
        /*002c*/ 	.byte	0x03, 0x1b
        /*002e*/ 	.short	0x00ff


	//----- nvinfo : EIATTR_MERCURY_ISA_VERSION
	.align		4
        /*0030*/ 	.byte	0x03, 0x5f
        /*0032*/ 	.short	0x0101


	//----- nvinfo : EIATTR_VRC_CTA_INIT_COUNT
	.align		4
        /*0034*/ 	.byte	0x02, 0x4a
	.zero		1
	.zero		1


	//----- nvinfo : EIATTR_EXIT_INSTR_OFFSETS
	.align		4
        /*0038*/ 	.byte	0x04, 0x1c
        /*003a*/ 	.short	(.L_13 - .L_12)


	//   ....[0]....
.L_12:
        /*003c*/ 	.word	0x00000010


	//----- nvinfo : EIATTR_CBANK_PARAM_SIZE
	.align		4
.L_13:
        /*0040*/ 	.byte	0x03, 0x19
        /*0042*/ 	.short	0x000c


	//----- nvinfo : EIATTR_PARAM_CBANK
	.align		4
        /*0044*/ 	.byte	0x04, 0x0a
        /*0046*/ 	.short	(.L_15 - .L_14)
	.align		4
.L_14:
        /*0048*/ 	.word	index@(.nv.constant0._Z4sortPji)
        /*004c*/ 	.short	0x0380
        /*004e*/ 	.short	0x000c


	//----- nvinfo : EIATTR_SW_WAR
	.align		4
.L_15:
        /*0050*/ 	.byte	0x04, 0x36
        /*0052*/ 	.short	(.L_17 - .L_16)
.L_16:
        /*0054*/ 	.word	0x00000008
.L_17:


//--------------------- .nv.callgraph             --------------------------
	.section	.nv.callgraph,"",@"SHT_CUDA_CALLGRAPH"
	.align	4
	.sectionentsize	8
	.align		4
        /*0000*/ 	.word	0x00000000
	.align		4
        /*0004*/ 	.word	0xffffffff
	.align		4
        /*0008*/ 	.word	0x00000000
	.align		4
        /*000c*/ 	.word	0xfffffffe
	.align		4
        /*0010*/ 	.word	0x00000000
	.align		4
        /*0014*/ 	.word	0xfffffffd
	.align		4
        /*0018*/ 	.word	0x00000000
	.align		4
        /*001c*/ 	.word	0xfffffffc


//--------------------- .text._Z4sortPji          --------------------------
	.section	.text._Z4sortPji,"ax",@progbits
	.align	128
        .global         _Z4sortPji
        .type           _Z4sortPji,@function
        .size           _Z4sortPji,(.L_x_1 - _Z4sortPji)
        .other          _Z4sortPji,@"STO_CUDA_ENTRY STV_DEFAULT"
_Z4sortPji:
.text._Z4sortPji:
[----:B------:R-:W-:Y:S01]  /*0000*/  LDC R1, c[0x0][0x37c] ;  /* 0x0000df00ff017b82 */ /* 0x000fe20000000800 */
[----:B------:R-:W-:Y:S05]  /*0010*/  EXIT ;  /* 0x000000000000794d */ /* 0x000fea0003800000 */
.L_x_0:
[----:B------:R-:W-:-:S00]  /*0020*/  BRA `(.L_x_0) ;  /* 0xfffffffc00fc7947 */ /* 0x000fc0000383ffff */
[----:B------:R-:W-:-:S00]  /*0030*/  NOP ;  /* 0x0000000000007918 */ /* 0x000fc00000000000 */
        /* <DEDUP_REMOVED lines=12> */
.L_x_1:


//--------------------- .nv.shared.reserved.0     --------------------------
	.section	.nv.shared.reserved.0,"aw",@nobits
	.weak		__nv_reservedSMEM_offset_0_alias
	.size		__nv_reservedSMEM_offset_0_alias, 0, 64
	.other		__nv_reservedSMEM_offset_0_alias,@"STO_CUDA_RESERVED_SHARED STV_DEFAULT"
__nv_reservedSMEM_offset_0_alias:
	.zero		0
	.zero		64


//--------------------- .nv.constant0._Z4sortPji  --------------------------
	.section	.nv.constant0._Z4sortPji,"a",@progbits
	.sectionflags	@""
	.align	4
.nv.constant0._Z4sortPji:
	.zero		908


//--------------------- SYMBOLS --------------------------

	.type		.nv.reservedSmem.offset0,@object
	.size		.nv.reservedSmem.offset0,0x4
